	.headerflags	@"EF_CUDA_TEXMODE_UNIFIED EF_CUDA_64BIT_ADDRESS EF_CUDA_ACCELERATORS EF_CUDA_SM90 EF_CUDA_VIRTUAL_SM(EF_CUDA_SM90)"
	.elftype	@"ET_EXEC"


//--------------------- .nv.info                  --------------------------
	.section	.nv.info,"",@"SHT_CUDA_INFO"
	.align	4


	//----- nvinfo : EIATTR_REGCOUNT
	.align		4
        /*0000*/ 	.byte	0x04, 0x2f
        /*0002*/ 	.short	(.L_3 - .L_2)
	.align		4
.L_2:
        /*0004*/ 	.word	index@(triton_poi_fused__native_batch_norm_legit_no_training_convolution_relu_threshold_backward_0)
        /*0008*/ 	.word	0x00000017


	//----- nvinfo : EIATTR_MIN_STACK_SIZE
	.align		4
.L_3:
        /*000c*/ 	.byte	0x04, 0x12
        /*000e*/ 	.short	(.L_5 - .L_4)
	.align		4
.L_4:
        /*0010*/ 	.word	index@(triton_poi_fused__native_batch_norm_legit_no_training_convolution_relu_threshold_backward_0)
        /*0014*/ 	.word	0x00000000


	//----- nvinfo : EIATTR_FRAME_SIZE
	.align		4
.L_5:
        /*0018*/ 	.byte	0x04, 0x11
        /*001a*/ 	.short	(.L_7 - .L_6)
	.align		4
.L_6:
        /*001c*/ 	.word	index@(triton_poi_fused__native_batch_norm_legit_no_training_convolution_relu_threshold_backward_0)
        /*0020*/ 	.word	0x00000000


	//----- nvinfo : EIATTR_MIN_STACK_SIZE
	.align		4
.L_7:
        /*0024*/ 	.byte	0x04, 0x12
        /*0026*/ 	.short	(.L_9 - .L_8)
	.align		4
.L_8:
        /*0028*/ 	.word	index@(triton_poi_fused__native_batch_norm_legit_no_training_convolution_relu_threshold_backward_0)
        /*002c*/ 	.word	0x00000000
.L_9:


//--------------------- .nv.info.triton_poi_fused__native_batch_norm_legit_no_training_convolution_relu_threshold_backward_0 --------------------------
	.section	.nv.info.triton_poi_fused__native_batch_norm_legit_no_training_convolution_relu_threshold_backward_0,"",@"SHT_CUDA_INFO"
	.sectionflags	@""
	.align	4


	//----- nvinfo : EIATTR_CUDA_API_VERSION
	.align		4
        /*0000*/ 	.byte	0x04, 0x37
        /*0002*/ 	.short	(.L_11 - .L_10)
.L_10:
        /*0004*/ 	.word	0x0000007c


	//----- nvinfo : EIATTR_KPARAM_INFO
	.align		4
.L_11:
        /*0008*/ 	.byte	0x04, 0x17
        /*000a*/ 	.short	(.L_13 - .L_12)
.L_12:
        /*000c*/ 	.word	0x00000000
        /*0010*/ 	.short	0x0008
        /*0012*/ 	.short	0x0040
        /*0014*/ 	.byte	0x00, 0xf0, 0x11, 0x00


	//----- nvinfo : EIATTR_KPARAM_INFO
	.align		4
.L_13:
        /*0018*/ 	.byte	0x04, 0x17
        /*001a*/ 	.short	(.L_15 - .L_14)
.L_14:
        /*001c*/ 	.word	0x00000000
        /*0020*/ 	.short	0x0007
        /*0022*/ 	.short	0x0038
        /*0024*/ 	.byte	0x00, 0xf4, 0x21, 0x00


	//----- nvinfo : EIATTR_KPARAM_INFO
	.align		4
.L_15:
        /*0028*/ 	.byte	0x04, 0x17
        /*002a*/ 	.short	(.L_17 - .L_16)
.L_16:
        /*002c*/ 	.word	0x00000000
        /*0030*/ 	.short	0x0006
        /*0032*/ 	.short	0x0030
        /*0034*/ 	.byte	0x00, 0xf4, 0x21, 0x00


	//----- nvinfo : EIATTR_KPARAM_INFO
	.align		4
.L_17:
        /*0038*/ 	.byte	0x04, 0x17
        /*003a*/ 	.short	(.L_19 - .L_18)
.L_18:
        /*003c*/ 	.word	0x00000000
        /*0040*/ 	.short	0x0005
        /*0042*/ 	.short	0x0028
        /*0044*/ 	.byte	0x00, 0xf4, 0x21, 0x00


	//----- nvinfo : EIATTR_KPARAM_INFO
	.align		4
.L_19:
        /*0048*/ 	.byte	0x04, 0x17
        /*004a*/ 	.short	(.L_21 - .L_20)
.L_20:
        /*004c*/ 	.word	0x00000000
        /*0050*/ 	.short	0x0004
        /*0052*/ 	.short	0x0020
        /*0054*/ 	.byte	0x00, 0xf4, 0x21, 0x00


	//----- nvinfo : EIATTR_KPARAM_INFO
	.align		4
.L_21:
        /*0058*/ 	.byte	0x04, 0x17
        /*005a*/ 	.short	(.L_23 - .L_22)
.L_22:
        /*005c*/ 	.word	0x00000000
        /*0060*/ 	.short	0x0003
        /*0062*/ 	.short	0x0018
        /*0064*/ 	.byte	0x00, 0xf4, 0x21, 0x00


	//----- nvinfo : EIATTR_KPARAM_INFO
	.align		4
.L_23:
        /*0068*/ 	.byte	0x04, 0x17
        /*006a*/ 	.short	(.L_25 - .L_24)
.L_24:
        /*006c*/ 	.word	0x00000000
        /*0070*/ 	.short	0x0002
        /*0072*/ 	.short	0x0010
        /*0074*/ 	.byte	0x00, 0xf4, 0x21, 0x00


	//----- nvinfo : EIATTR_KPARAM_INFO
	.align		4
.L_25:
        /*0078*/ 	.byte	0x04, 0x17
        /*007a*/ 	.short	(.L_27 - .L_26)
.L_26:
        /*007c*/ 	.word	0x00000000
        /*0080*/ 	.short	0x0001
        /*0082*/ 	.short	0x0008
        /*0084*/ 	.byte	0x00, 0xf4, 0x21, 0x00


	//----- nvinfo : EIATTR_KPARAM_INFO
	.align		4
.L_27:
        /*0088*/ 	.byte	0x04, 0x17
        /*008a*/ 	.short	(.L_29 - .L_28)
.L_28:
        /*008c*/ 	.word	0x00000000
        /*0090*/ 	.short	0x0000
        /*0092*/ 	.short	0x0000
        /*0094*/ 	.byte	0x00, 0xf4, 0x21, 0x00


	//----- nvinfo : EIATTR_SPARSE_MMA_MASK
	.align		4
.L_29:
        /*0098*/ 	.byte	0x03, 0x50
        /*009a*/ 	.short	0x0000


	//----- nvinfo : EIATTR_MAXREG_COUNT
	.align		4
        /*009c*/ 	.byte	0x03, 0x1b
        /*009e*/ 	.short	0x00ff


	//----- nvinfo : EIATTR_EXIT_INSTR_OFFSETS
	.align		4
        /*00a0*/ 	.byte	0x04, 0x1c
        /*00a2*/ 	.short	(.L_31 - .L_30)


	//   ....[0]....
.L_30:
        /*00a4*/ 	.word	0x000003d0


	//   ....[1]....
        /*00a8*/ 	.word	0x000003f0


	//----- nvinfo : EIATTR_REQNTID
	.align		4
.L_31:
        /*00ac*/ 	.byte	0x04, 0x10
        /*00ae*/ 	.short	(.L_33 - .L_32)
.L_32:
        /*00b0*/ 	.word	0x00000080
        /*00b4*/ 	.word	0x00000001
        /*00b8*/ 	.word	0x00000001


	//----- nvinfo : EIATTR_CBANK_PARAM_SIZE
	.align		4
.L_33:
        /*00bc*/ 	.byte	0x03, 0x19
        /*00be*/ 	.short	0x0044


	//----- nvinfo : EIATTR_PARAM_CBANK
	.align		4
        /*00c0*/ 	.byte	0x04, 0x0a
        /*00c2*/ 	.short	(.L_35 - .L_34)
	.align		4
.L_34:
        /*00c4*/ 	.word	index@(.nv.constant0.triton_poi_fused__native_batch_norm_legit_no_training_convolution_relu_threshold_backward_0)
        /*00c8*/ 	.short	0x0210
        /*00ca*/ 	.short	0x0044


	//----- nvinfo : EIATTR_SW_WAR
	.align		4
.L_35:
        /*00cc*/ 	.byte	0x04, 0x36
        /*00ce*/ 	.short	(.L_37 - .L_36)
.L_36:
        /*00d0*/ 	.word	0x00000008
.L_37:


//--------------------- .nv.callgraph             --------------------------
	.section	.nv.callgraph,"",@"SHT_CUDA_CALLGRAPH"
	.align	4
	.sectionentsize	8
	.align		4
        /*0000*/ 	.word	0x00000000
	.align		4
        /*0004*/ 	.word	0xffffffff
	.align		4
        /*0008*/ 	.word	0x00000000
	.align		4
        /*000c*/ 	.word	0xfffffffe
	.align		4
        /*0010*/ 	.word	0x00000000
	.align		4
        /*0014*/ 	.word	0xfffffffd
	.align		4
        /*0018*/ 	.word	0x00000000
	.align		4
        /*001c*/ 	.word	0xfffffffc


//--------------------- .nv.constant4             --------------------------
	.section	.nv.constant4,"a",@progbits
	.align	8
	.align		8
.nv.constant4:
        /*0000*/ 	.dword	_$_str
	.align		8
        /*0008*/ 	.dword	_$_str_$_2


//--------------------- .text.triton_poi_fused__native_batch_norm_legit_no_training_convolution_relu_threshold_backward_0 --------------------------
	.section	.text.triton_poi_fused__native_batch_norm_legit_no_training_convolution_relu_threshold_backward_0,"ax",@progbits
	.align	128
        .global         triton_poi_fused__native_batch_norm_legit_no_training_convolution_relu_threshold_backward_0
        .type           triton_poi_fused__native_batch_norm_legit_no_training_convolution_relu_threshold_backward_0,@function
        .size           triton_poi_fused__native_batch_norm_legit_no_training_convolution_relu_threshold_backward_0,(.L_x_1 - triton_poi_fused__native_batch_norm_legit_no_training_convolution_relu_threshold_backward_0)
        .other          triton_poi_fused__native_batch_norm_legit_no_training_convolution_relu_threshold_backward_0,@"STO_CUDA_ENTRY STV_DEFAULT"
triton_poi_fused__native_batch_norm_legit_no_training_convolution_relu_threshold_backward_0:
.text.triton_poi_fused__native_batch_norm_legit_no_training_convolution_relu_threshold_backward_0:
[----:B------:R-:W0:Y:S01]  /*0000*/  LDC R1, c[0x0][0x28] ;  /* 0x00000a00ff017b82 */ /* 0x000e220000000800 */
[----:B------:R-:W1:Y:S07]  /*0010*/  S2R R0, SR_TID.X ;  /* 0x0000000000007919 */ /* 0x000e6e0000002100 */
[----:B------:R-:W2:Y:S01]  /*0020*/  LDC.64 R12, c[0x0][0x228] ;  /* 0x00008a00ff0c7b82 */ /* 0x000ea20000000a00 */
[----:B------:R-:W-:Y:S01]  /*0030*/  CS2R R4, SRZ ;  /* 0x0000000000047805 */ /* 0x000fe2000001ff00 */
[----:B------:R-:W-:Y:S01]  /*0040*/  ULDC.64 UR4, c[0x0][0x208] ;  /* 0x0000820000047ab9 */ /* 0x000fe20000000a00 */
[----:B------:R-:W3:Y:S05]  /*0050*/  S2R R3, SR_CTAID.X ;  /* 0x0000000000037919 */ /* 0x000eea0000002500 */
[----:B------:R-:W4:Y:S08]  /*0060*/  LDC.64 R10, c[0x0][0x218] ;  /* 0x00008600ff0a7b82 */ /* 0x000f300000000a00 */
[----:B------:R-:W5:Y:S08]  /*0070*/  LDC.64 R14, c[0x0][0x220] ;  /* 0x00008800ff0e7b82 */ /* 0x000f700000000a00 */
[----:B------:R-:W4:Y:S08]  /*0080*/  LDC.64 R16, c[0x0][0x230] ;  /* 0x00008c00ff107b82 */ /* 0x000f300000000a00 */
[----:B------:R-:W5:Y:S01]  /*0090*/  LDC.64 R6, c[0x0][0x238] ;  /* 0x00008e00ff067b82 */ /* 0x000f620000000a00 */
[----:B-1----:R-:W-:-:S02]  /*00a0*/  LOP3.LUT R0, R0, 0x7f, RZ, 0xc0, !PT ;  /* 0x0000007f00007812 */ /* 0x002fc400078ec0ff */
[----:B------:R-:W-:Y:S02]  /*00b0*/  CS2R R8, SRZ ;  /* 0x0000000000087805 */ /* 0x000fe4000001ff00 */
[----:B---3--:R-:W-:Y:S01]  /*00c0*/  SHF.R.S32.HI R2, RZ, 0x18, R3 ;  /* 0x00000018ff027819 */ /* 0x008fe20000011403 */
[----:B------:R-:W-:Y:S01]  /*00d0*/  ULDC.64 UR6, c[0x0][0x248] ;  /* 0x0000920000067ab9 */ /* 0x000fe20000000a00 */
[----:B------:R-:W-:Y:S02]  /*00e0*/  IMAD R0, R3, 0x80, R0 ;  /* 0x0000008003007824 */ /* 0x000fe400078e0200 */
[----:B------:R-:W-:-:S04]  /*00f0*/  SGXT R3, R2, 0x1 ;  /* 0x000000010203781a */ /* 0x000fc80000000200 */
[----:B------:R-:W-:Y:S02]  /*0100*/  LEA.HI R3, R3, R0, RZ, 0x3 ;  /* 0x0000000003037211 */ /* 0x000fe400078f18ff */
[----:B------:R-:W-:Y:S02]  /*0110*/  ISETP.GE.AND P0, PT, R0, 0x80, PT ;  /* 0x000000800000780c */ /* 0x000fe40003f06270 */
[----:B------:R-:W-:-:S04]  /*0120*/  SHF.R.S32.HI R3, RZ, 0x3, R3 ;  /* 0x00000003ff037819 */ /* 0x000fc80000011403 */
[----:B------:R-:W-:-:S04]  /*0130*/  LEA.HI R2, R3, R3, RZ, 0x2 ;  /* 0x0000000303027211 */ /* 0x000fc800078f10ff */
[----:B------:R-:W-:-:S05]  /*0140*/  LOP3.LUT R2, R2, 0xfffffffc, RZ, 0xc0, !PT ;  /* 0xfffffffc02027812 */ /* 0x000fca00078ec0ff */
[----:B------:R-:W-:Y:S02]  /*0150*/  IMAD.IADD R19, R3, 0x1, -R2 ;  /* 0x0000000103137824 */ /* 0x000fe400078e0a02 */
[----:B------:R-:W1:Y:S02]  /*0160*/  LDC.64 R2, c[0x0][0x210] ;  /* 0x00008400ff027b82 */ /* 0x000e640000000a00 */
[----:B--2---:R-:W-:-:S05]  /*0170*/  IMAD.WIDE R12, R19, 0x4, R12 ;  /* 0x00000004130c7825 */ /* 0x004fca00078e020c */
[----:B------:R5:W2:Y:S01]  /*0180*/  @!P0 LDG.E.EL R4, desc[UR4][R12.64] ;  /* 0x000000040c048981 */ /* 0x000aa2000c2e1900 */
[----:B----4-:R-:W-:-:S05]  /*0190*/  IMAD.WIDE R10, R19, 0x4, R10 ;  /* 0x00000004130a7825 */ /* 0x010fca00078e020a */
[----:B------:R3:W4:Y:S01]  /*01a0*/  @!P0 LDG.E.EL R8, desc[UR4][R10.64] ;  /* 0x000000040a088981 */ /* 0x000722000c2e1900 */
[----:B-----5:R-:W-:-:S04]  /*01b0*/  IMAD.WIDE R12, R19, 0x4, R14 ;  /* 0x00000004130c7825 */ /* 0x020fc800078e020e */
[----:B-1----:R-:W-:Y:S01]  /*01c0*/  IMAD.WIDE R2, R0, 0x4, R2 ;  /* 0x0000000400027825 */ /* 0x002fe200078e0202 */
[----:B------:R-:W5:Y:S04]  /*01d0*/  @!P0 LDG.E.EL R9, desc[UR4][R12.64] ;  /* 0x000000040c098981 */ /* 0x000f68000c2e1900 */
[----:B------:R-:W4:Y:S01]  /*01e0*/  @!P0 LDG.E R5, desc[UR4][R2.64] ;  /* 0x0000000402058981 */ /* 0x000f22000c1e1900 */
[----:B0-----:R-:W-:-:S04]  /*01f0*/  IMAD.WIDE R14, R19, 0x4, R16 ;  /* 0x00000004130e7825 */ /* 0x001fc800078e0210 */
[----:B------:R-:W-:Y:S01]  /*0200*/  IMAD.WIDE R16, R19, 0x4, R6 ;  /* 0x0000000413107825 */ /* 0x000fe200078e0206 */
[----:B------:R-:W-:Y:S01]  /*0210*/  CS2R R18, SRZ ;  /* 0x0000000000127805 */ /* 0x000fe2000001ff00 */
[----:B------:R-:W0:Y:S05]  /*0220*/  LDC.64 R6, c[0x0][0x240] ;  /* 0x00009000ff067b82 */ /* 0x000e2a0000000a00 */
[----:B------:R-:W5:Y:S04]  /*0230*/  @!P0 LDG.E.EL R18, desc[UR4][R14.64] ;  /* 0x000000040e128981 */ /* 0x000f68000c2e1900 */
[----:B------:R-:W5:Y:S01]  /*0240*/  @!P0 LDG.E.EL R19, desc[UR4][R16.64] ;  /* 0x0000000410138981 */ /* 0x000f62000c2e1900 */
[----:B---3--:R-:W-:-:S02]  /*0250*/  IMAD.MOV.U32 R11, RZ, RZ, 0x3e800000 ;  /* 0x3e800000ff0b7424 */ /* 0x008fc400078e00ff */
[----:B0-----:R-:W-:-:S04]  /*0260*/  IMAD.WIDE R6, R0, 0x4, R6 ;  /* 0x0000000400067825 */ /* 0x001fc800078e0206 */
[----:B--2---:R-:W-:-:S04]  /*0270*/  FADD R4, R4, 9.9999997473787516356e-06 ;  /* 0x3727c5ac04047421 */ /* 0x004fc80000000000 */
[----:B------:R-:W0:Y:S02]  /*0280*/  MUFU.SQRT R20, R4 ;  /* 0x0000000400147308 */ /* 0x000e240000002000 */
[C---:B0-----:R-:W-:Y:S02]  /*0290*/  FSETP.GT.AND P1, PT, R20.reuse, 8.50705917302346158658e+37, PT ;  /* 0x7e8000001400780b */ /* 0x041fe40003f24000 */
[----:B------:R-:W-:-:S11]  /*02a0*/  FSETP.GEU.AND P2, PT, R20, 1.175494350822287508e-38, PT ;  /* 0x008000001400780b */ /* 0x000fd60003f4e000 */
[----:B------:R-:W-:-:S04]  /*02b0*/  @P1 FMUL R20, R20, 0.25 ;  /* 0x3e80000014141820 */ /* 0x000fc80000400000 */
[----:B------:R-:W-:-:S06]  /*02c0*/  @!P2 FMUL R20, R20, 16777216 ;  /* 0x4b8000001414a820 */ /* 0x000fcc0000400000 */
[----:B------:R-:W0:Y:S01]  /*02d0*/  MUFU.RCP R20, R20 ;  /* 0x0000001400147308 */ /* 0x000e220000001000 */
[----:B------:R-:W-:Y:S01]  /*02e0*/  FSEL R11, R11, 1, P1 ;  /* 0x3f8000000b0b7808 */ /* 0x000fe20000800000 */
[----:B----4-:R-:W-:-:S04]  /*02f0*/  FADD R8, R8, R5 ;  /* 0x0000000508087221 */ /* 0x010fc80000000000 */
[----:B------:R-:W-:Y:S01]  /*0300*/  @!P2 FMUL R11, R11, 16777216 ;  /* 0x4b8000000b0ba820 */ /* 0x000fe20000400000 */
[----:B-----5:R-:W-:-:S03]  /*0310*/  FADD R9, R8, -R9 ;  /* 0x8000000908097221 */ /* 0x020fc60000000000 */
[----:B0-----:R-:W-:-:S04]  /*0320*/  FMUL R4, R20, R11 ;  /* 0x0000000b14047220 */ /* 0x001fc80000400000 */
[----:B------:R-:W-:-:S04]  /*0330*/  FMUL R4, R9, R4 ;  /* 0x0000000409047220 */ /* 0x000fc80000400000 */
[----:B------:R-:W-:-:S05]  /*0340*/  FFMA R4, R4, R18, R19 ;  /* 0x0000001204047223 */ /* 0x000fca0000000013 */
[----:B------:R-:W-:-:S04]  /*0350*/  FSETP.GEU.AND P1, PT, R4, RZ, PT ;  /* 0x000000ff0400720b */ /* 0x000fc80003f2e000 */
[----:B------:R-:W-:Y:S02]  /*0360*/  FSEL R9, R4, RZ, P1 ;  /* 0x000000ff04097208 */ /* 0x000fe40000800000 */
[----:B------:R-:W-:Y:S01]  /*0370*/  IADD3 R4, P1, R0, UR6, RZ ;  /* 0x0000000600047c10 */ /* 0x000fe2000ff3e0ff */
[----:B------:R0:W-:Y:S01]  /*0380*/  @!P0 STG.E desc[UR4][R2.64], R8 ;  /* 0x0000000802008986 */ /* 0x0001e2000c101904 */
[----:B------:R-:W-:Y:S02]  /*0390*/  FSETP.GTU.AND P2, PT, R9, RZ, PT ;  /* 0x000000ff0900720b */ /* 0x000fe40003f4c000 */
[----:B------:R-:W-:Y:S01]  /*03a0*/  LEA.HI.X.SX32 R5, R0, UR7, 0x1, P1 ;  /* 0x0000000700057c11 */ /* 0x000fe200088f0eff */
[----:B------:R0:W-:Y:S01]  /*03b0*/  @!P0 STG.E desc[UR4][R6.64], R9 ;  /* 0x0000000906008986 */ /* 0x0001e2000c101904 */
[----:B------:R-:W-:Y:S01]  /*03c0*/  SEL R11, RZ, 0x1, P2 ;  /* 0x00000001ff0b7807 */ /* 0x000fe20001000000 */
[----:B0-----:R-:W-:Y:S08]  /*03d0*/  @P0 EXIT ;  /* 0x000000000000094d */ /* 0x001ff00003800000 */
[----:B------:R-:W-:Y:S01]  /*03e0*/  STG.E.U8 desc[UR4][R4.64], R11 ;  /* 0x0000000b04007986 */ /* 0x000fe2000c101104 */
[----:B------:R-:W-:Y:S05]  /*03f0*/  EXIT ;  /* 0x000000000000794d */ /* 0x000fea0003800000 */
.L_x_0:
[----:B------:R-:W-:-:S00]  /*0400*/  BRA `(.L_x_0) ;  /* 0xfffffffc00fc7947 */ /* 0x000fc0000383ffff */
[----:B------:R-:W-:-:S00]  /*0410*/  NOP ;  /* 0x0000000000007918 */ /* 0x000fc00000000000 */
        /* <DEDUP_REMOVED lines=14> */
.L_x_1:


//--------------------- .nv.global.init           --------------------------
	.section	.nv.global.init,"aw",@progbits
.nv.global.init:
	.type		_$_str,@object
	.size		_$_str,(_$_str_$_2 - _$_str)
_$_str:
        /*0000*/ 	.byte	0x5f, 0x5f, 0x43, 0x55, 0x44, 0x41, 0x5f, 0x46, 0x54, 0x5a, 0x00
	.type		_$_str_$_2,@object
	.size		_$_str_$_2,(.L_1 - _$_str_$_2)
_$_str_$_2:
        /*000b*/ 	.byte	0x5f, 0x5f, 0x43, 0x55, 0x44, 0x41, 0x5f, 0x50, 0x52, 0x45, 0x43, 0x5f, 0x53, 0x51, 0x52, 0x54
        /*001b*/ 	.byte	0x00
.L_1:


//--------------------- .nv.constant0.triton_poi_fused__native_batch_norm_legit_no_training_convolution_relu_threshold_backward_0 --------------------------
	.section	.nv.constant0.triton_poi_fused__native_batch_norm_legit_no_training_convolution_relu_threshold_backward_0,"a",@progbits
	.sectionflags	@""
	.align	4
.nv.constant0.triton_poi_fused__native_batch_norm_legit_no_training_convolution_relu_threshold_backward_0:
	.zero		596
